	.headerflags	@"EF_CUDA_TEXMODE_UNIFIED EF_CUDA_64BIT_ADDRESS EF_CUDA_ACCELERATORS EF_CUDA_SM90 EF_CUDA_VIRTUAL_SM(EF_CUDA_SM90)"
	.elftype	@"ET_EXEC"


//--------------------- .nv.info                  --------------------------
	.section	.nv.info,"",@"SHT_CUDA_INFO"
	.align	4


	//----- nvinfo : EIATTR_REGCOUNT
	.align		4
        /*0000*/ 	.byte	0x04, 0x2f
        /*0002*/ 	.short	(.L_1 - .L_0)
	.align		4
.L_0:
        /*0004*/ 	.word	index@(triton_poi_fused_cat_12)
        /*0008*/ 	.word	0x00000010


	//----- nvinfo : EIATTR_MIN_STACK_SIZE
	.align		4
.L_1:
        /*000c*/ 	.byte	0x04, 0x12
        /*000e*/ 	.short	(.L_3 - .L_2)
	.align		4
.L_2:
        /*0010*/ 	.word	index@(triton_poi_fused_cat_12)
        /*0014*/ 	.word	0x00000000


	//----- nvinfo : EIATTR_FRAME_SIZE
	.align		4
.L_3:
        /*0018*/ 	.byte	0x04, 0x11
        /*001a*/ 	.short	(.L_5 - .L_4)
	.align		4
.L_4:
        /*001c*/ 	.word	index@(triton_poi_fused_cat_12)
        /*0020*/ 	.word	0x00000000


	//----- nvinfo : EIATTR_MIN_STACK_SIZE
	.align		4
.L_5:
        /*0024*/ 	.byte	0x04, 0x12
        /*0026*/ 	.short	(.L_7 - .L_6)
	.align		4
.L_6:
        /*0028*/ 	.word	index@(triton_poi_fused_cat_12)
        /*002c*/ 	.word	0x00000000
.L_7:


//--------------------- .nv.info.triton_poi_fused_cat_12 --------------------------
	.section	.nv.info.triton_poi_fused_cat_12,"",@"SHT_CUDA_INFO"
	.sectionflags	@""
	.align	4


	//----- nvinfo : EIATTR_CUDA_API_VERSION
	.align		4
        /*0000*/ 	.byte	0x04, 0x37
        /*0002*/ 	.short	(.L_9 - .L_8)
.L_8:
        /*0004*/ 	.word	0x0000007c


	//----- nvinfo : EIATTR_KPARAM_INFO
	.align		4
.L_9:
        /*0008*/ 	.byte	0x04, 0x17
        /*000a*/ 	.short	(.L_11 - .L_10)
.L_10:
        /*000c*/ 	.word	0x00000000
        /*0010*/ 	.short	0x0003
        /*0012*/ 	.short	0x0018
        /*0014*/ 	.byte	0x00, 0xf0, 0x11, 0x00


	//----- nvinfo : EIATTR_KPARAM_INFO
	.align		4
.L_11:
        /*0018*/ 	.byte	0x04, 0x17
        /*001a*/ 	.short	(.L_13 - .L_12)
.L_12:
        /*001c*/ 	.word	0x00000000
        /*0020*/ 	.short	0x0002
        /*0022*/ 	.short	0x0010
        /*0024*/ 	.byte	0x00, 0xf4, 0x21, 0x00


	//----- nvinfo : EIATTR_KPARAM_INFO
	.align		4
.L_13:
        /*0028*/ 	.byte	0x04, 0x17
        /*002a*/ 	.short	(.L_15 - .L_14)
.L_14:
        /*002c*/ 	.word	0x00000000
        /*0030*/ 	.short	0x0001
        /*0032*/ 	.short	0x0008
        /*0034*/ 	.byte	0x00, 0xf4, 0x21, 0x00


	//----- nvinfo : EIATTR_KPARAM_INFO
	.align		4
.L_15:
        /*0038*/ 	.byte	0x04, 0x17
        /*003a*/ 	.short	(.L_17 - .L_16)
.L_16:
        /*003c*/ 	.word	0x00000000
        /*0040*/ 	.short	0x0000
        /*0042*/ 	.short	0x0000
        /*0044*/ 	.byte	0x00, 0xf4, 0x21, 0x00


	//----- nvinfo : EIATTR_SPARSE_MMA_MASK
	.align		4
.L_17:
        /*0048*/ 	.byte	0x03, 0x50
        /*004a*/ 	.short	0x0000


	//----- nvinfo : EIATTR_MAXREG_COUNT
	.align		4
        /*004c*/ 	.byte	0x03, 0x1b
        /*004e*/ 	.short	0x00ff


	//----- nvinfo : EIATTR_EXIT_INSTR_OFFSETS
	.align		4
        /*0050*/ 	.byte	0x04, 0x1c
        /*0052*/ 	.short	(.L_19 - .L_18)


	//   ....[0]....
.L_18:
        /*0054*/ 	.word	0x00000250


	//   ....[1]....
        /*0058*/ 	.word	0x00000270


	//----- nvinfo : EIATTR_REQNTID
	.align		4
.L_19:
        /*005c*/ 	.byte	0x04, 0x10
        /*005e*/ 	.short	(.L_21 - .L_20)
.L_20:
        /*0060*/ 	.word	0x00000080
        /*0064*/ 	.word	0x00000001
        /*0068*/ 	.word	0x00000001


	//----- nvinfo : EIATTR_CBANK_PARAM_SIZE
	.align		4
.L_21:
        /*006c*/ 	.byte	0x03, 0x19
        /*006e*/ 	.short	0x001c


	//----- nvinfo : EIATTR_PARAM_CBANK
	.align		4
        /*0070*/ 	.byte	0x04, 0x0a
        /*0072*/ 	.short	(.L_23 - .L_22)
	.align		4
.L_22:
        /*0074*/ 	.word	index@(.nv.constant0.triton_poi_fused_cat_12)
        /*0078*/ 	.short	0x0210
        /*007a*/ 	.short	0x001c


	//----- nvinfo : EIATTR_SW_WAR
	.align		4
.L_23:
        /*007c*/ 	.byte	0x04, 0x36
        /*007e*/ 	.short	(.L_25 - .L_24)
.L_24:
        /*0080*/ 	.word	0x00000008
.L_25:


//--------------------- .nv.callgraph             --------------------------
	.section	.nv.callgraph,"",@"SHT_CUDA_CALLGRAPH"
	.align	4
	.sectionentsize	8
	.align		4
        /*0000*/ 	.word	0x00000000
	.align		4
        /*0004*/ 	.word	0xffffffff
	.align		4
        /*0008*/ 	.word	0x00000000
	.align		4
        /*000c*/ 	.word	0xfffffffe
	.align		4
        /*0010*/ 	.word	0x00000000
	.align		4
        /*0014*/ 	.word	0xfffffffd
	.align		4
        /*0018*/ 	.word	0x00000000
	.align		4
        /*001c*/ 	.word	0xfffffffc


//--------------------- .text.triton_poi_fused_cat_12 --------------------------
	.section	.text.triton_poi_fused_cat_12,"ax",@progbits
	.align	128
        .global         triton_poi_fused_cat_12
        .type           triton_poi_fused_cat_12,@function
        .size           triton_poi_fused_cat_12,(.L_x_1 - triton_poi_fused_cat_12)
        .other          triton_poi_fused_cat_12,@"STO_CUDA_ENTRY STV_DEFAULT"
triton_poi_fused_cat_12:
.text.triton_poi_fused_cat_12:
[----:B------:R-:W0:Y:S02]  /*0000*/  LDC R1, c[0x0][0x28] ;  /* 0x00000a00ff017b82 */ /* 0x000e240000000800 */
[----:B------:R-:W1:Y:S01]  /*0010*/  S2R R0, SR_TID.X ;  /* 0x0000000000007919 */ /* 0x000e620000002100 */
[----:B------:R-:W-:Y:S01]  /*0020*/  CS2R R8, SRZ ;  /* 0x0000000000087805 */ /* 0x000fe2000001ff00 */
[----:B------:R-:W-:Y:S01]  /*0030*/  ULDC.64 UR4, c[0x0][0x208] ;  /* 0x0000820000047ab9 */ /* 0x000fe20000000a00 */
[----:B------:R-:W2:Y:S01]  /*0040*/  S2R R3, SR_CTAID.X ;  /* 0x0000000000037919 */ /* 0x000ea20000002500 */
[----:B-1----:R-:W-:-:S05]  /*0050*/  LOP3.LUT R0, R0, 0x7f, RZ, 0xc0, !PT ;  /* 0x0000007f00007812 */ /* 0x002fca00078ec0ff */
[----:B--2---:R-:W-:-:S05]  /*0060*/  IMAD R0, R3, 0x80, R0 ;  /* 0x0000008003007824 */ /* 0x004fca00078e0200 */
[----:B------:R-:W-:-:S04]  /*0070*/  SHF.R.S32.HI R3, RZ, 0x1f, R0 ;  /* 0x0000001fff037819 */ /* 0x000fc80000011400 */
[----:B------:R-:W-:-:S04]  /*0080*/  LEA.HI R3, R3, R0, RZ, 0x2 ;  /* 0x0000000003037211 */ /* 0x000fc800078f10ff */
[----:B------:R-:W-:Y:S02]  /*0090*/  SHF.R.S32.HI R4, RZ, 0x2, R3 ;  /* 0x00000002ff047819 */ /* 0x000fe40000011403 */
[----:B------:R-:W-:Y:S02]  /*00a0*/  LOP3.LUT R7, R3, 0xfffffffc, RZ, 0xc0, !PT ;  /* 0xfffffffc03077812 */ /* 0x000fe400078ec0ff */
[----:B------:R-:W-:Y:S01]  /*00b0*/  LEA.HI R5, R4, R4, RZ, 0x2 ;  /* 0x0000000404057211 */ /* 0x000fe200078f10ff */
[----:B------:R-:W1:Y:S02]  /*00c0*/  LDC.64 R2, c[0x0][0x210] ;  /* 0x00008400ff027b82 */ /* 0x000e640000000a00 */
[----:B------:R-:W-:Y:S01]  /*00d0*/  IMAD.IADD R7, R0, 0x1, -R7 ;  /* 0x0000000100077824 */ /* 0x000fe200078e0a07 */
[----:B------:R-:W-:-:S03]  /*00e0*/  LOP3.LUT R5, R5, 0xfffffffc, RZ, 0xc0, !PT ;  /* 0xfffffffc05057812 */ /* 0x000fc600078ec0ff */
[----:B------:R-:W-:Y:S02]  /*00f0*/  VIADD R6, R7, 0x2 ;  /* 0x0000000207067836 */ /* 0x000fe40000000000 */
[----:B------:R-:W-:-:S03]  /*0100*/  IMAD.IADD R5, R4, 0x1, -R5 ;  /* 0x0000000104057824 */ /* 0x000fc600078e0a05 */
[----:B------:R-:W-:Y:S01]  /*0110*/  ISETP.GE.U32.AND P0, PT, R6, 0x4, PT ;  /* 0x000000040600780c */ /* 0x000fe20003f06070 */
[----:B------:R-:W-:-:S03]  /*0120*/  VIADD R4, R5, 0x1 ;  /* 0x0000000105047836 */ /* 0x000fc60000000000 */
[----:B------:R-:W-:Y:S01]  /*0130*/  ISETP.GT.AND P0, PT, R5, -0x1, !P0 ;  /* 0xffffffff0500780c */ /* 0x000fe20004704270 */
[----:B------:R-:W-:Y:S01]  /*0140*/  VIADD R5, R0, 0x2 ;  /* 0x0000000200057836 */ /* 0x000fe20000000000 */
[----:B------:R-:W-:Y:S02]  /*0150*/  ISETP.GE.U32.AND P1, PT, R4, 0x4, PT ;  /* 0x000000040400780c */ /* 0x000fe40003f26070 */
[C---:B------:R-:W-:Y:S02]  /*0160*/  ISETP.LT.AND P0, PT, R0.reuse, 0x100, P0 ;  /* 0x000001000000780c */ /* 0x040fe40000701270 */
[----:B------:R-:W-:Y:S02]  /*0170*/  ISETP.GT.AND P1, PT, R7, 0x1, !P1 ;  /* 0x000000010700780c */ /* 0x000fe40004f24270 */
[----:B------:R-:W2:Y:S01]  /*0180*/  LDC.64 R6, c[0x0][0x220] ;  /* 0x00008800ff067b82 */ /* 0x000ea20000000a00 */
[----:B-1----:R-:W-:Y:S01]  /*0190*/  IMAD.WIDE R2, R5, 0x4, R2 ;  /* 0x0000000405027825 */ /* 0x002fe200078e0202 */
[----:B------:R-:W-:-:S06]  /*01a0*/  ISETP.LT.AND P1, PT, R0, 0x100, P1 ;  /* 0x000001000000780c */ /* 0x000fcc0000f21270 */
[----:B------:R-:W1:Y:S01]  /*01b0*/  LDC.64 R4, c[0x0][0x218] ;  /* 0x00008600ff047b82 */ /* 0x000e620000000a00 */
[----:B------:R-:W3:Y:S06]  /*01c0*/  @P0 LDG.E R8, desc[UR4][R2.64] ;  /* 0x0000000402080981 */ /* 0x000eec000c1e1900 */
[----:B------:R-:W4:Y:S01]  /*01d0*/  @P1 LDG.E R9, desc[UR4][R2.64] ;  /* 0x0000000402091981 */ /* 0x000f22000c1e1900 */
[C---:B------:R-:W-:Y:S01]  /*01e0*/  ISETP.GE.AND P2, PT, R0.reuse, 0x100, PT ;  /* 0x000001000000780c */ /* 0x040fe20003f46270 */
[----:B------:R-:W-:-:S04]  /*01f0*/  IMAD R11, R0, 0x19, RZ ;  /* 0x00000019000b7824 */ /* 0x000fc800078e02ff */
[----:B--2---:R-:W-:-:S04]  /*0200*/  IMAD.WIDE R6, R11, 0x4, R6 ;  /* 0x000000040b067825 */ /* 0x004fc800078e0206 */
[----:B-1----:R-:W-:Y:S01]  /*0210*/  IMAD.WIDE R4, R11, 0x4, R4 ;  /* 0x000000040b047825 */ /* 0x002fe200078e0204 */
[----:B---3--:R-:W-:-:S05]  /*0220*/  SEL R13, R8, 0xc61c4000, P0 ;  /* 0xc61c4000080d7807 */ /* 0x008fca0000000000 */
[----:B------:R1:W-:Y:S01]  /*0230*/  @!P2 STG.E desc[UR4][R4.64], R13 ;  /* 0x0000000d0400a986 */ /* 0x0003e2000c101904 */
[----:B----4-:R-:W-:Y:S01]  /*0240*/  SEL R9, R9, 0xc61c4000, P1 ;  /* 0xc61c400009097807 */ /* 0x010fe20000800000 */
[----:B------:R-:W-:Y:S06]  /*0250*/  @P2 EXIT ;  /* 0x000000000000294d */ /* 0x000fec0003800000 */
[----:B------:R-:W-:Y:S01]  /*0260*/  STG.E desc[UR4][R6.64], R9 ;  /* 0x0000000906007986 */ /* 0x000fe2000c101904 */
[----:B------:R-:W-:Y:S05]  /*0270*/  EXIT ;  /* 0x000000000000794d */ /* 0x000fea0003800000 */
.L_x_0:
[----:B------:R-:W-:-:S00]  /*0280*/  BRA `(.L_x_0) ;  /* 0xfffffffc00fc7947 */ /* 0x000fc0000383ffff */
[----:B------:R-:W-:-:S00]  /*0290*/  NOP ;  /* 0x0000000000007918 */ /* 0x000fc00000000000 */
        /* <DEDUP_REMOVED lines=14> */
.L_x_1:


//--------------------- .nv.constant0.triton_poi_fused_cat_12 --------------------------
	.section	.nv.constant0.triton_poi_fused_cat_12,"a",@progbits
	.sectionflags	@""
	.align	4
.nv.constant0.triton_poi_fused_cat_12:
	.zero		556
